//
// Generated by NVIDIA NVVM Compiler
//
// Compiler Build ID: CL-36424714
// Cuda compilation tools, release 13.0, V13.0.88
// Based on NVVM 20.0.0
//

.version 9.0
.target sm_100
.address_size 64

	// .globl	_Z11naiveMatmulPfS_S_i
// _ZZ11tiledMatmulPfS_S_iE2sA has been demoted
// _ZZ11tiledMatmulPfS_S_iE2sB has been demoted

.visible .entry _Z11naiveMatmulPfS_S_i(
	.param .u64 .ptr .align 1 _Z11naiveMatmulPfS_S_i_param_0,
	.param .u64 .ptr .align 1 _Z11naiveMatmulPfS_S_i_param_1,
	.param .u64 .ptr .align 1 _Z11naiveMatmulPfS_S_i_param_2,
	.param .u32 _Z11naiveMatmulPfS_S_i_param_3
)
{
	.reg .pred 	%p<10>;
	.reg .b32 	%r<40>;
	.reg .b32 	%f<67>;
	.reg .b64 	%rd<67>;

	ld.param.u64 	%rd14, [_Z11naiveMatmulPfS_S_i_param_0];
	ld.param.u64 	%rd15, [_Z11naiveMatmulPfS_S_i_param_1];
	ld.param.u32 	%r18, [_Z11naiveMatmulPfS_S_i_param_3];
	cvta.to.global.u64 	%rd1, %rd15;
	cvta.to.global.u64 	%rd2, %rd14;
	mov.u32 	%r19, %ctaid.y;
	mov.u32 	%r20, %ntid.y;
	mov.u32 	%r21, %tid.y;
	mad.lo.s32 	%r1, %r19, %r20, %r21;
	mov.u32 	%r22, %ctaid.x;
	mov.u32 	%r23, %ntid.x;
	mov.u32 	%r24, %tid.x;
	mad.lo.s32 	%r2, %r22, %r23, %r24;
	max.s32 	%r25, %r1, %r2;
	setp.ge.s32 	%p1, %r25, %r18;
	@%p1 bra 	$L__BB0_13;
	mul.lo.s32 	%r3, %r18, %r1;
	and.b32  	%r4, %r18, 7;
	setp.lt.u32 	%p2, %r18, 8;
	mov.f32 	%f66, 0f00000000;
	mov.b32 	%r38, 0;
	@%p2 bra 	$L__BB0_4;
	and.b32  	%r38, %r18, 2147483640;
	neg.s32 	%r36, %r38;
	mul.wide.s32 	%rd16, %r18, 4;
	add.s64 	%rd3, %rd1, %rd16;
	shl.b32 	%r7, %r18, 3;
	mul.wide.s32 	%rd17, %r18, 8;
	add.s64 	%rd4, %rd1, %rd17;
	mul.wide.s32 	%rd18, %r18, 12;
	add.s64 	%rd5, %rd1, %rd18;
	mul.wide.s32 	%rd19, %r18, 16;
	add.s64 	%rd6, %rd1, %rd19;
	mul.wide.s32 	%rd20, %r18, 20;
	add.s64 	%rd7, %rd1, %rd20;
	mul.wide.s32 	%rd21, %r18, 24;
	add.s64 	%rd8, %rd1, %rd21;
	mul.wide.s32 	%rd22, %r18, 28;
	add.s64 	%rd9, %rd1, %rd22;
	mul.wide.u32 	%rd23, %r3, 4;
	add.s64 	%rd24, %rd23, %rd2;
	add.s64 	%rd66, %rd24, 16;
	mov.f32 	%f66, 0f00000000;
	mov.u32 	%r35, %r2;
$L__BB0_3:
	.pragma "nounroll";
	mul.wide.s32 	%rd25, %r35, 4;
	add.s64 	%rd26, %rd3, %rd25;
	add.s64 	%rd27, %rd4, %rd25;
	add.s64 	%rd28, %rd5, %rd25;
	add.s64 	%rd29, %rd6, %rd25;
	add.s64 	%rd30, %rd7, %rd25;
	add.s64 	%rd31, %rd8, %rd25;
	add.s64 	%rd32, %rd9, %rd25;
	add.s64 	%rd33, %rd1, %rd25;
	ld.global.f32 	%f16, [%rd66+-16];
	ld.global.f32 	%f17, [%rd33];
	fma.rn.f32 	%f18, %f16, %f17, %f66;
	ld.global.f32 	%f19, [%rd66+-12];
	ld.global.f32 	%f20, [%rd26];
	fma.rn.f32 	%f21, %f19, %f20, %f18;
	ld.global.f32 	%f22, [%rd66+-8];
	ld.global.f32 	%f23, [%rd27];
	fma.rn.f32 	%f24, %f22, %f23, %f21;
	ld.global.f32 	%f25, [%rd66+-4];
	ld.global.f32 	%f26, [%rd28];
	fma.rn.f32 	%f27, %f25, %f26, %f24;
	ld.global.f32 	%f28, [%rd66];
	ld.global.f32 	%f29, [%rd29];
	fma.rn.f32 	%f30, %f28, %f29, %f27;
	ld.global.f32 	%f31, [%rd66+4];
	ld.global.f32 	%f32, [%rd30];
	fma.rn.f32 	%f33, %f31, %f32, %f30;
	ld.global.f32 	%f34, [%rd66+8];
	ld.global.f32 	%f35, [%rd31];
	fma.rn.f32 	%f36, %f34, %f35, %f33;
	ld.global.f32 	%f37, [%rd66+12];
	ld.global.f32 	%f38, [%rd32];
	fma.rn.f32 	%f66, %f37, %f38, %f36;
	add.s32 	%r36, %r36, 8;
	add.s32 	%r35, %r35, %r7;
	add.s64 	%rd66, %rd66, 32;
	setp.ne.s32 	%p3, %r36, 0;
	@%p3 bra 	$L__BB0_3;
$L__BB0_4:
	setp.eq.s32 	%p4, %r4, 0;
	@%p4 bra 	$L__BB0_12;
	and.b32  	%r13, %r18, 3;
	setp.lt.u32 	%p5, %r4, 4;
	@%p5 bra 	$L__BB0_7;
	add.s32 	%r27, %r38, %r3;
	mul.wide.u32 	%rd34, %r27, 4;
	add.s64 	%rd35, %rd2, %rd34;
	ld.global.f32 	%f40, [%rd35];
	mad.lo.s32 	%r28, %r38, %r18, %r2;
	mul.wide.s32 	%rd36, %r28, 4;
	add.s64 	%rd37, %rd1, %rd36;
	ld.global.f32 	%f41, [%rd37];
	fma.rn.f32 	%f42, %f40, %f41, %f66;
	cvt.u64.u32 	%rd38, %r3;
	cvt.u64.u32 	%rd39, %r38;
	add.s64 	%rd40, %rd39, %rd38;
	shl.b64 	%rd41, %rd40, 2;
	add.s64 	%rd42, %rd2, %rd41;
	ld.global.f32 	%f43, [%rd42+4];
	mul.wide.s32 	%rd43, %r18, 4;
	add.s64 	%rd44, %rd37, %rd43;
	ld.global.f32 	%f44, [%rd44];
	fma.rn.f32 	%f45, %f43, %f44, %f42;
	ld.global.f32 	%f46, [%rd42+8];
	add.s64 	%rd45, %rd44, %rd43;
	ld.global.f32 	%f47, [%rd45];
	fma.rn.f32 	%f48, %f46, %f47, %f45;
	ld.global.f32 	%f49, [%rd42+12];
	add.s64 	%rd46, %rd45, %rd43;
	ld.global.f32 	%f50, [%rd46];
	fma.rn.f32 	%f66, %f49, %f50, %f48;
	add.s32 	%r38, %r38, 4;
$L__BB0_7:
	setp.eq.s32 	%p6, %r13, 0;
	@%p6 bra 	$L__BB0_12;
	setp.eq.s32 	%p7, %r13, 1;
	@%p7 bra 	$L__BB0_10;
	add.s32 	%r29, %r38, %r3;
	mul.wide.u32 	%rd47, %r29, 4;
	add.s64 	%rd48, %rd2, %rd47;
	ld.global.f32 	%f52, [%rd48];
	mad.lo.s32 	%r30, %r38, %r18, %r2;
	mul.wide.s32 	%rd49, %r30, 4;
	add.s64 	%rd50, %rd1, %rd49;
	ld.global.f32 	%f53, [%rd50];
	fma.rn.f32 	%f54, %f52, %f53, %f66;
	cvt.u64.u32 	%rd51, %r3;
	cvt.u64.u32 	%rd52, %r38;
	add.s64 	%rd53, %rd52, %rd51;
	shl.b64 	%rd54, %rd53, 2;
	add.s64 	%rd55, %rd2, %rd54;
	ld.global.f32 	%f55, [%rd55+4];
	mul.wide.s32 	%rd56, %r18, 4;
	add.s64 	%rd57, %rd50, %rd56;
	ld.global.f32 	%f56, [%rd57];
	fma.rn.f32 	%f66, %f55, %f56, %f54;
	add.s32 	%r38, %r38, 2;
$L__BB0_10:
	and.b32  	%r31, %r18, 1;
	setp.eq.b32 	%p8, %r31, 1;
	not.pred 	%p9, %p8;
	@%p9 bra 	$L__BB0_12;
	add.s32 	%r32, %r38, %r3;
	mul.wide.u32 	%rd58, %r32, 4;
	add.s64 	%rd59, %rd2, %rd58;
	ld.global.f32 	%f57, [%rd59];
	mad.lo.s32 	%r33, %r38, %r18, %r2;
	mul.wide.s32 	%rd60, %r33, 4;
	add.s64 	%rd61, %rd1, %rd60;
	ld.global.f32 	%f58, [%rd61];
	fma.rn.f32 	%f66, %f57, %f58, %f66;
$L__BB0_12:
	ld.param.u64 	%rd65, [_Z11naiveMatmulPfS_S_i_param_2];
	add.s32 	%r34, %r3, %r2;
	cvta.to.global.u64 	%rd62, %rd65;
	mul.wide.s32 	%rd63, %r34, 4;
	add.s64 	%rd64, %rd62, %rd63;
	st.global.f32 	[%rd64], %f66;
$L__BB0_13:
	ret;

}
	// .globl	_Z11tiledMatmulPfS_S_i
.visible .entry _Z11tiledMatmulPfS_S_i(
	.param .u64 .ptr .align 1 _Z11tiledMatmulPfS_S_i_param_0,
	.param .u64 .ptr .align 1 _Z11tiledMatmulPfS_S_i_param_1,
	.param .u64 .ptr .align 1 _Z11tiledMatmulPfS_S_i_param_2,
	.param .u32 _Z11tiledMatmulPfS_S_i_param_3
)
{
	.reg .pred 	%p<8>;
	.reg .b32 	%r<43>;
	.reg .b32 	%f<111>;
	.reg .b64 	%rd<13>;
	// demoted variable
	.shared .align 4 .b8 _ZZ11tiledMatmulPfS_S_iE2sA[4096];
	// demoted variable
	.shared .align 4 .b8 _ZZ11tiledMatmulPfS_S_iE2sB[4096];
	ld.param.u64 	%rd4, [_Z11tiledMatmulPfS_S_i_param_0];
	ld.param.u64 	%rd5, [_Z11tiledMatmulPfS_S_i_param_1];
	ld.param.u64 	%rd6, [_Z11tiledMatmulPfS_S_i_param_2];
	ld.param.u32 	%r24, [_Z11tiledMatmulPfS_S_i_param_3];
	mov.u32 	%r38, %tid.x;
	mov.u32 	%r40, %tid.y;
	mov.u32 	%r25, %ctaid.y;
	shl.b32 	%r26, %r25, 5;
	add.s32 	%r3, %r26, %r40;
	mov.u32 	%r27, %ctaid.x;
	shl.b32 	%r4, %r27, 5;
	add.s32 	%r5, %r4, %r38;
	setp.lt.s32 	%p1, %r24, 1;
	mov.f32 	%f110, 0f00000000;
	@%p1 bra 	$L__BB1_7;
	add.s32 	%r28, %r24, 31;
	shr.u32 	%r29, %r28, 5;
	shl.b32 	%r30, %r40, 7;
	mov.u32 	%r31, _ZZ11tiledMatmulPfS_S_iE2sA;
	add.s32 	%r6, %r31, %r30;
	shl.b32 	%r32, %r38, 2;
	add.s32 	%r7, %r6, %r32;
	mov.u32 	%r33, _ZZ11tiledMatmulPfS_S_iE2sB;
	add.s32 	%r9, %r33, %r32;
	add.s32 	%r8, %r9, %r30;
	neg.s32 	%r42, %r29;
	mad.lo.s32 	%r34, %r40, %r24, %r38;
	add.s32 	%r41, %r34, %r4;
	shl.b32 	%r12, %r24, 5;
	mad.lo.s32 	%r39, %r24, %r3, %r38;
	cvta.to.global.u64 	%rd1, %rd4;
	cvta.to.global.u64 	%rd2, %rd5;
	mov.f32 	%f110, 0f00000000;
$L__BB1_2:
	setp.ge.u32 	%p2, %r3, %r24;
	mul.wide.s32 	%rd7, %r39, 4;
	add.s64 	%rd3, %rd1, %rd7;
	setp.ge.s32 	%p3, %r38, %r24;
	mov.f32 	%f108, 0f00000000;
	or.pred  	%p4, %p2, %p3;
	@%p4 bra 	$L__BB1_4;
	ld.global.f32 	%f108, [%rd3];
$L__BB1_4:
	st.shared.f32 	[%r7], %f108;
	max.s32 	%r35, %r5, %r40;
	setp.ge.s32 	%p5, %r35, %r24;
	mov.f32 	%f109, 0f00000000;
	@%p5 bra 	$L__BB1_6;
	mul.wide.s32 	%rd8, %r41, 4;
	add.s64 	%rd9, %rd2, %rd8;
	ld.global.f32 	%f109, [%rd9];
$L__BB1_6:
	st.shared.f32 	[%r8], %f109;
	bar.sync 	0;
	ld.shared.f32 	%f12, [%r6];
	ld.shared.f32 	%f13, [%r9];
	fma.rn.f32 	%f14, %f12, %f13, %f110;
	ld.shared.f32 	%f15, [%r6+4];
	ld.shared.f32 	%f16, [%r9+128];
	fma.rn.f32 	%f17, %f15, %f16, %f14;
	ld.shared.f32 	%f18, [%r6+8];
	ld.shared.f32 	%f19, [%r9+256];
	fma.rn.f32 	%f20, %f18, %f19, %f17;
	ld.shared.f32 	%f21, [%r6+12];
	ld.shared.f32 	%f22, [%r9+384];
	fma.rn.f32 	%f23, %f21, %f22, %f20;
	ld.shared.f32 	%f24, [%r6+16];
	ld.shared.f32 	%f25, [%r9+512];
	fma.rn.f32 	%f26, %f24, %f25, %f23;
	ld.shared.f32 	%f27, [%r6+20];
	ld.shared.f32 	%f28, [%r9+640];
	fma.rn.f32 	%f29, %f27, %f28, %f26;
	ld.shared.f32 	%f30, [%r6+24];
	ld.shared.f32 	%f31, [%r9+768];
	fma.rn.f32 	%f32, %f30, %f31, %f29;
	ld.shared.f32 	%f33, [%r6+28];
	ld.shared.f32 	%f34, [%r9+896];
	fma.rn.f32 	%f35, %f33, %f34, %f32;
	ld.shared.f32 	%f36, [%r6+32];
	ld.shared.f32 	%f37, [%r9+1024];
	fma.rn.f32 	%f38, %f36, %f37, %f35;
	ld.shared.f32 	%f39, [%r6+36];
	ld.shared.f32 	%f40, [%r9+1152];
	fma.rn.f32 	%f41, %f39, %f40, %f38;
	ld.shared.f32 	%f42, [%r6+40];
	ld.shared.f32 	%f43, [%r9+1280];
	fma.rn.f32 	%f44, %f42, %f43, %f41;
	ld.shared.f32 	%f45, [%r6+44];
	ld.shared.f32 	%f46, [%r9+1408];
	fma.rn.f32 	%f47, %f45, %f46, %f44;
	ld.shared.f32 	%f48, [%r6+48];
	ld.shared.f32 	%f49, [%r9+1536];
	fma.rn.f32 	%f50, %f48, %f49, %f47;
	ld.shared.f32 	%f51, [%r6+52];
	ld.shared.f32 	%f52, [%r9+1664];
	fma.rn.f32 	%f53, %f51, %f52, %f50;
	ld.shared.f32 	%f54, [%r6+56];
	ld.shared.f32 	%f55, [%r9+1792];
	fma.rn.f32 	%f56, %f54, %f55, %f53;
	ld.shared.f32 	%f57, [%r6+60];
	ld.shared.f32 	%f58, [%r9+1920];
	fma.rn.f32 	%f59, %f57, %f58, %f56;
	ld.shared.f32 	%f60, [%r6+64];
	ld.shared.f32 	%f61, [%r9+2048];
	fma.rn.f32 	%f62, %f60, %f61, %f59;
	ld.shared.f32 	%f63, [%r6+68];
	ld.shared.f32 	%f64, [%r9+2176];
	fma.rn.f32 	%f65, %f63, %f64, %f62;
	ld.shared.f32 	%f66, [%r6+72];
	ld.shared.f32 	%f67, [%r9+2304];
	fma.rn.f32 	%f68, %f66, %f67, %f65;
	ld.shared.f32 	%f69, [%r6+76];
	ld.shared.f32 	%f70, [%r9+2432];
	fma.rn.f32 	%f71, %f69, %f70, %f68;
	ld.shared.f32 	%f72, [%r6+80];
	ld.shared.f32 	%f73, [%r9+2560];
	fma.rn.f32 	%f74, %f72, %f73, %f71;
	ld.shared.f32 	%f75, [%r6+84];
	ld.shared.f32 	%f76, [%r9+2688];
	fma.rn.f32 	%f77, %f75, %f76, %f74;
	ld.shared.f32 	%f78, [%r6+88];
	ld.shared.f32 	%f79, [%r9+2816];
	fma.rn.f32 	%f80, %f78, %f79, %f77;
	ld.shared.f32 	%f81, [%r6+92];
	ld.shared.f32 	%f82, [%r9+2944];
	fma.rn.f32 	%f83, %f81, %f82, %f80;
	ld.shared.f32 	%f84, [%r6+96];
	ld.shared.f32 	%f85, [%r9+3072];
	fma.rn.f32 	%f86, %f84, %f85, %f83;
	ld.shared.f32 	%f87, [%r6+100];
	ld.shared.f32 	%f88, [%r9+3200];
	fma.rn.f32 	%f89, %f87, %f88, %f86;
	ld.shared.f32 	%f90, [%r6+104];
	ld.shared.f32 	%f91, [%r9+3328];
	fma.rn.f32 	%f92, %f90, %f91, %f89;
	ld.shared.f32 	%f93, [%r6+108];
	ld.shared.f32 	%f94, [%r9+3456];
	fma.rn.f32 	%f95, %f93, %f94, %f92;
	ld.shared.f32 	%f96, [%r6+112];
	ld.shared.f32 	%f97, [%r9+3584];
	fma.rn.f32 	%f98, %f96, %f97, %f95;
	ld.shared.f32 	%f99, [%r6+116];
	ld.shared.f32 	%f100, [%r9+3712];
	fma.rn.f32 	%f101, %f99, %f100, %f98;
	ld.shared.f32 	%f102, [%r6+120];
	ld.shared.f32 	%f103, [%r9+3840];
	fma.rn.f32 	%f104, %f102, %f103, %f101;
	ld.shared.f32 	%f105, [%r6+124];
	ld.shared.f32 	%f106, [%r9+3968];
	fma.rn.f32 	%f110, %f105, %f106, %f104;
	bar.sync 	0;
	add.s32 	%r42, %r42, 1;
	setp.ne.s32 	%p6, %r42, 0;
	add.s32 	%r41, %r41, %r12;
	add.s32 	%r40, %r40, 32;
	add.s32 	%r39, %r39, 32;
	add.s32 	%r38, %r38, 32;
	@%p6 bra 	$L__BB1_2;
$L__BB1_7:
	max.s32 	%r36, %r3, %r5;
	setp.ge.s32 	%p7, %r36, %r24;
	@%p7 bra 	$L__BB1_9;
	mad.lo.s32 	%r37, %r24, %r3, %r5;
	cvta.to.global.u64 	%rd10, %rd6;
	mul.wide.s32 	%rd11, %r37, 4;
	add.s64 	%rd12, %rd10, %rd11;
	st.global.f32 	[%rd12], %f110;
$L__BB1_9:
	ret;

}


// ===== COMPILED SASS (sm_100) =====

	.target	sm_100

	.elftype	@"ET_EXEC"


//--------------------- .note.nv.tkinfo           --------------------------
	.section	.note.nv.tkinfo,"",@"SHT_NOTE"
	.sectionflags	@"SHF_NOTE_NV_TKINFO"
	.tkinfo
        /*0018*/ 	.word	0x00000002
        /*0030*/ 	.string	""
        /*0030*/ 	.string	"ptxas"
        /*0030*/ 	.string	"Cuda compilation tools, release 13.0, V13.0.88"
        /*0030*/ 	.string	"Build cuda_13.0.r13.0/compiler.36424714_0"
        /*0030*/ 	.string	"-arch sm_100 -m 64 "



//--------------------- .note.nv.cuinfo           --------------------------
	.section	.note.nv.cuinfo,"",@"SHT_NOTE"
	.sectionflags	@"SHF_NOTE_NV_CUINFO"
        /*0018*/ 	.short	0x0002
        /*001a*/ 	.short	0x0064
        /*001c*/ 	.short	0x0082
	.zero		2


//--------------------- .nv.info                  --------------------------
	.section	.nv.info,"",@"SHT_CUDA_INFO"
	.align	4


	//----- nvinfo : EIATTR_REGCOUNT
	.align		4
        /*0000*/ 	.byte	0x04, 0x2f
        /*0002*/ 	.short	(.L_1 - .L_0)
	.align		4
.L_0:
        /*0004*/ 	.word	index@(_Z11naiveMatmulPfS_S_i)
        /*0008*/ 	.word	0x0000001e


	//----- nvinfo : EIATTR_FRAME_SIZE
	.align		4
.L_1:
        /*000c*/ 	.byte	0x04, 0x11
        /*000e*/ 	.short	(.L_3 - .L_2)
	.align		4
.L_2:
        /*0010*/ 	.word	index@(_Z11naiveMatmulPfS_S_i)
        /*0014*/ 	.word	0x00000000


	//----- nvinfo : EIATTR_REGCOUNT
	.align		4
.L_3:
        /*0018*/ 	.byte	0x04, 0x2f
        /*001a*/ 	.short	(.L_5 - .L_4)
	.align		4
.L_4:
        /*001c*/ 	.word	index@(_Z11tiledMatmulPfS_S_i)
        /*0020*/ 	.word	0x00000020


	//----- nvinfo : EIATTR_FRAME_SIZE
	.align		4
.L_5:
        /*0024*/ 	.byte	0x04, 0x11
        /*0026*/ 	.short	(.L_7 - .L_6)
	.align		4
.L_6:
        /*0028*/ 	.word	index@(_Z11tiledMatmulPfS_S_i)
        /*002c*/ 	.word	0x00000000


	//----- nvinfo : EIATTR_MIN_STACK_SIZE
	.align		4
.L_7:
        /*0030*/ 	.byte	0x04, 0x12
        /*0032*/ 	.short	(.L_9 - .L_8)
	.align		4
.L_8:
        /*0034*/ 	.word	index@(_Z11tiledMatmulPfS_S_i)
        /*0038*/ 	.word	0x00000000


	//----- nvinfo : EIATTR_MIN_STACK_SIZE
	.align		4
.L_9:
        /*003c*/ 	.byte	0x04, 0x12
        /*003e*/ 	.short	(.L_11 - .L_10)
	.align		4
.L_10:
        /*0040*/ 	.word	index@(_Z11naiveMatmulPfS_S_i)
        /*0044*/ 	.word	0x00000000
.L_11:


//--------------------- .nv.compat                --------------------------
	.section	.nv.compat,"",@"SHT_CUDA_COMPAT_INFO"
	.align	4
        /*0000*/ 	.byte	0x02, 0x09, 0x00, 0x00, 0x02, 0x02, 0x01, 0x00, 0x02, 0x05, 0x05, 0x00, 0x03, 0x07, 0x01, 0x01
        /*0010*/ 	.byte	0x02, 0x03, 0x00, 0x00, 0x02, 0x06, 0x01, 0x00, 0x04, 0x0b, 0x08, 0x00, 0x09, 0x00, 0x00, 0x00
        /*0020*/ 	.byte	0x00, 0x00, 0x00, 0x00


//--------------------- .nv.info._Z11tiledMatmulPfS_S_i --------------------------
	.section	.nv.info._Z11tiledMatmulPfS_S_i,"",@"SHT_CUDA_INFO"
	.sectionflags	@""
	.align	4


	//----- nvinfo : EIATTR_CUDA_API_VERSION
	.align		4
        /*0000*/ 	.byte	0x04, 0x37
        /*0002*/ 	.short	(.L_13 - .L_12)
.L_12:
        /*0004*/ 	.word	0x00000082


	//----- nvinfo : EIATTR_KPARAM_INFO
	.align		4
.L_13:
        /*0008*/ 	.byte	0x04, 0x17
        /*000a*/ 	.short	(.L_15 - .L_14)
.L_14:
        /*000c*/ 	.word	0x00000000
        /*0010*/ 	.short	0x0003
        /*0012*/ 	.short	0x0018
        /*0014*/ 	.byte	0x00, 0xf0, 0x11, 0x00


	//----- nvinfo : EIATTR_KPARAM_INFO
	.align		4
.L_15:
        /*0018*/ 	.byte	0x04, 0x17
        /*001a*/ 	.short	(.L_17 - .L_16)
.L_16:
        /*001c*/ 	.word	0x00000000
        /*0020*/ 	.short	0x0002
        /*0022*/ 	.short	0x0010
        /*0024*/ 	.byte	0x00, 0xf5, 0x21, 0x00


	//----- nvinfo : EIATTR_KPARAM_INFO
	.align		4
.L_17:
        /*0028*/ 	.byte	0x04, 0x17
        /*002a*/ 	.short	(.L_19 - .L_18)
.L_18:
        /*002c*/ 	.word	0x00000000
        /*0030*/ 	.short	0x0001
        /*0032*/ 	.short	0x0008
        /*0034*/ 	.byte	0x00, 0xf5, 0x21, 0x00


	//----- nvinfo : EIATTR_KPARAM_INFO
	.align		4
.L_19:
        /*0038*/ 	.byte	0x04, 0x17
        /*003a*/ 	.short	(.L_21 - .L_20)
.L_20:
        /*003c*/ 	.word	0x00000000
        /*0040*/ 	.short	0x0000
        /*0042*/ 	.short	0x0000
        /*0044*/ 	.byte	0x00, 0xf5, 0x21, 0x00


	//----- nvinfo : EIATTR_SPARSE_MMA_MASK
	.align		4
.L_21:
        /*0048*/ 	.byte	0x03, 0x50
        /*004a*/ 	.short	0x0000


	//----- nvinfo : EIATTR_MAXREG_COUNT
	.align		4
        /*004c*/ 	.byte	0x03, 0x1b
        /*004e*/ 	.short	0x00ff


	//----- nvinfo : EIATTR_NUM_BARRIERS
	.align		4
        /*0050*/ 	.byte	0x02, 0x4c
        /*0052*/ 	.byte	0x01
	.zero		1


	//----- nvinfo : EIATTR_MERCURY_ISA_VERSION
	.align		4
        /*0054*/ 	.byte	0x03, 0x5f
        /*0056*/ 	.short	0x0101


	//----- nvinfo : EIATTR_VRC_CTA_INIT_COUNT
	.align		4
        /*0058*/ 	.byte	0x02, 0x4a
	.zero		1
	.zero		1


	//----- nvinfo : EIATTR_EXIT_INSTR_OFFSETS
	.align		4
        /*005c*/ 	.byte	0x04, 0x1c
        /*005e*/ 	.short	(.L_23 - .L_22)


	//   ....[0]....
.L_22:
        /*0060*/ 	.word	0x00000800


	//   ....[1]....
        /*0064*/ 	.word	0x00000850


	//----- nvinfo : EIATTR_CBANK_PARAM_SIZE
	.align		4
.L_23:
        /*0068*/ 	.byte	0x03, 0x19
        /*006a*/ 	.short	0x001c


	//----- nvinfo : EIATTR_PARAM_CBANK
	.align		4
        /*006c*/ 	.byte	0x04, 0x0a
        /*006e*/ 	.short	(.L_25 - .L_24)
	.align		4
.L_24:
        /*0070*/ 	.word	index@(.nv.constant0._Z11tiledMatmulPfS_S_i)
        /*0074*/ 	.short	0x0380
        /*0076*/ 	.short	0x001c


	//----- nvinfo : EIATTR_SW_WAR
	.align		4
.L_25:
        /*0078*/ 	.byte	0x04, 0x36
        /*007a*/ 	.short	(.L_27 - .L_26)
.L_26:
        /*007c*/ 	.word	0x00000008
.L_27:


//--------------------- .nv.info._Z11naiveMatmulPfS_S_i --------------------------
	.section	.nv.info._Z11naiveMatmulPfS_S_i,"",@"SHT_CUDA_INFO"
	.sectionflags	@""
	.align	4


	//----- nvinfo : EIATTR_CUDA_API_VERSION
	.align		4
        /*0000*/ 	.byte	0x04, 0x37
        /*0002*/ 	.short	(.L_29 - .L_28)
.L_28:
        /*0004*/ 	.word	0x00000082


	//----- nvinfo : EIATTR_KPARAM_INFO
	.align		4
.L_29:
        /*0008*/ 	.byte	0x04, 0x17
        /*000a*/ 	.short	(.L_31 - .L_30)
.L_30:
        /*000c*/ 	.word	0x00000000
        /*0010*/ 	.short	0x0003
        /*0012*/ 	.short	0x0018
        /*0014*/ 	.byte	0x00, 0xf0, 0x11, 0x00


	//----- nvinfo : EIATTR_KPARAM_INFO
	.align		4
.L_31:
        /*0018*/ 	.byte	0x04, 0x17
        /*001a*/ 	.short	(.L_33 - .L_32)
.L_32:
        /*001c*/ 	.word	0x00000000
        /*0020*/ 	.short	0x0002
        /*0022*/ 	.short	0x0010
        /*0024*/ 	.byte	0x00, 0xf5, 0x21, 0x00


	//----- nvinfo : EIATTR_KPARAM_INFO
	.align		4
.L_33:
        /*0028*/ 	.byte	0x04, 0x17
        /*002a*/ 	.short	(.L_35 - .L_34)
.L_34:
        /*002c*/ 	.word	0x00000000
        /*0030*/ 	.short	0x0001
        /*0032*/ 	.short	0x0008
        /*0034*/ 	.byte	0x00, 0xf5, 0x21, 0x00


	//----- nvinfo : EIATTR_KPARAM_INFO
	.align		4
.L_35:
        /*0038*/ 	.byte	0x04, 0x17
        /*003a*/ 	.short	(.L_37 - .L_36)
.L_36:
        /*003c*/ 	.word	0x00000000
        /*0040*/ 	.short	0x0000
        /*0042*/ 	.short	0x0000
        /*0044*/ 	.byte	0x00, 0xf5, 0x21, 0x00


	//----- nvinfo : EIATTR_SPARSE_MMA_MASK
	.align		4
.L_37:
        /*0048*/ 	.byte	0x03, 0x50
        /*004a*/ 	.short	0x0000


	//----- nvinfo : EIATTR_MAXREG_COUNT
	.align		4
        /*004c*/ 	.byte	0x03, 0x1b
        /*004e*/ 	.short	0x00ff


	//----- nvinfo : EIATTR_MERCURY_ISA_VERSION
	.align		4
        /*0050*/ 	.byte	0x03, 0x5f
        /*0052*/ 	.short	0x0101


	//----- nvinfo : EIATTR_VRC_CTA_INIT_COUNT
	.align		4
        /*0054*/ 	.byte	0x02, 0x4a
	.zero		1
	.zero		1


	//----- nvinfo : EIATTR_EXIT_INSTR_OFFSETS
	.align		4
        /*0058*/ 	.byte	0x04, 0x1c
        /*005a*/ 	.short	(.L_39 - .L_38)


	//   ....[0]....
.L_38:
        /*005c*/ 	.word	0x000000c0


	//   ....[1]....
        /*0060*/ 	.word	0x00000a90


	//----- nvinfo : EIATTR_CBANK_PARAM_SIZE
	.align		4
.L_39:
        /*0064*/ 	.byte	0x03, 0x19
        /*0066*/ 	.short	0x001c


	//----- nvinfo : EIATTR_PARAM_CBANK
	.align		4
        /*0068*/ 	.byte	0x04, 0x0a
        /*006a*/ 	.short	(.L_41 - .L_40)
	.align		4
.L_40:
        /*006c*/ 	.word	index@(.nv.constant0._Z11naiveMatmulPfS_S_i)
        /*0070*/ 	.short	0x0380
        /*0072*/ 	.short	0x001c


	//----- nvinfo : EIATTR_SW_WAR
	.align		4
.L_41:
        /*0074*/ 	.byte	0x04, 0x36
        /*0076*/ 	.short	(.L_43 - .L_42)
.L_42:
        /*0078*/ 	.word	0x00000008
.L_43:


//--------------------- .nv.callgraph             --------------------------
	.section	.nv.callgraph,"",@"SHT_CUDA_CALLGRAPH"
	.align	4
	.sectionentsize	8
	.align		4
        /*0000*/ 	.word	0x00000000
	.align		4
        /*0004*/ 	.word	0xffffffff
	.align		4
        /*0008*/ 	.word	0x00000000
	.align		4
        /*000c*/ 	.word	0xfffffffe
	.align		4
        /*0010*/ 	.word	0x00000000
	.align		4
        /*0014*/ 	.word	0xfffffffd
	.align		4
        /*0018*/ 	.word	0x00000000
	.align		4
        /*001c*/ 	.word	0xfffffffc


//--------------------- .text._Z11tiledMatmulPfS_S_i --------------------------
	.section	.text._Z11tiledMatmulPfS_S_i,"ax",@progbits
	.align	128
        .global         _Z11tiledMatmulPfS_S_i
        .type           _Z11tiledMatmulPfS_S_i,@function
        .size           _Z11tiledMatmulPfS_S_i,(.L_x_8 - _Z11tiledMatmulPfS_S_i)
        .other          _Z11tiledMatmulPfS_S_i,@"STO_CUDA_ENTRY STV_DEFAULT"
_Z11tiledMatmulPfS_S_i:
.text._Z11tiledMatmulPfS_S_i:
[----:B------:R-:W-:Y:S01]  /*0000*/  LDC R1, c[0x0][0x37c] ;  /* 0x0000df00ff017b82 */ /* 0x000fe20000000800 */
[----:B------:R-:W0:Y:S01]  /*0010*/  LDCU UR4, c[0x0][0x398] ;  /* 0x00007300ff0477ac */ /* 0x000e220008000800 */
[----:B------:R-:W1:Y:S01]  /*0020*/  S2R R18, SR_TID.Y ;  /* 0x0000000000127919 */ /* 0x000e620000002200 */
[----:B------:R-:W-:Y:S01]  /*0030*/  HFMA2 R25, -RZ, RZ, 0, 0 ;  /* 0x00000000ff197431 */ /* 0x000fe200000001ff */
[----:B------:R-:W2:Y:S01]  /*0040*/  LDCU.64 UR8, c[0x0][0x358] ;  /* 0x00006b00ff0877ac */ /* 0x000ea20008000a00 */
[----:B------:R-:W1:Y:S01]  /*0050*/  S2R R3, SR_CTAID.Y ;  /* 0x0000000000037919 */ /* 0x000e620000002600 */
[----:B------:R-:W3:Y:S01]  /*0060*/  S2R R19, SR_TID.X ;  /* 0x0000000000137919 */ /* 0x000ee20000002100 */
[----:B------:R-:W3:Y:S01]  /*0070*/  S2R R4, SR_CTAID.X ;  /* 0x0000000000047919 */ /* 0x000ee20000002500 */
[----:B0-----:R-:W-:-:S04]  /*0080*/  MOV R6, UR4 ;  /* 0x0000000400067c02 */ /* 0x001fc80008000f00 */
[----:B------:R-:W-:Y:S02]  /*0090*/  ISETP.GE.AND P0, PT, R6, 0x1, PT ;  /* 0x000000010600780c */ /* 0x000fe40003f06270 */
[----:B-1----:R-:W-:Y:S02]  /*00a0*/  LEA R20, R3, R18, 0x5 ;  /* 0x0000001203147211 */ /* 0x002fe400078e28ff */
[----:B---3--:R-:W-:-:S09]  /*00b0*/  LEA R21, R4, R19, 0x5 ;  /* 0x0000001304157211 */ /* 0x008fd200078e28ff */
[----:B--2---:R-:W-:Y:S05]  /*00c0*/  @!P0 BRA `(.L_x_0) ;  /* 0x0000000400c48947 */ /* 0x004fea0003800000 */
[----:B------:R-:W0:Y:S01]  /*00d0*/  S2UR UR6, SR_CgaCtaId ;  /* 0x00000000000679c3 */ /* 0x000e220000008800 */
[----:B------:R-:W-:Y:S01]  /*00e0*/  UMOV UR4, 0x400 ;  /* 0x0000040000047882 */ /* 0x000fe20000000000 */
[----:B------:R-:W-:Y:S01]  /*00f0*/  IADD3 R2, PT, PT, R6, 0x1f, RZ ;  /* 0x0000001f06027810 */ /* 0x000fe20007ffe0ff */
[----:B------:R-:W-:Y:S01]  /*0100*/  UIADD3 UR5, UPT, UPT, UR4, 0x1000, URZ ;  /* 0x0000100004057890 */ /* 0x000fe2000fffe0ff */
[-CC-:B------:R-:W-:Y:S01]  /*0110*/  IMAD R17, R18, R6.reuse, R19.reuse ;  /* 0x0000000612117224 */ /* 0x180fe200078e0213 */
[----:B------:R-:W-:Y:S01]  /*0120*/  MOV R25, RZ ;  /* 0x000000ff00197202 */ /* 0x000fe20000000f00 */
[----:B------:R-:W-:Y:S01]  /*0130*/  IMAD R7, R20, R6, R19 ;  /* 0x0000000614077224 */ /* 0x000fe200078e0213 */
[----:B------:R-:W-:Y:S01]  /*0140*/  SHF.R.U32.HI R2, RZ, 0x5, R2 ;  /* 0x00000005ff027819 */ /* 0x000fe20000011602 */
[----:B------:R-:W1:Y:S01]  /*0150*/  LDC R0, c[0x0][0x398] ;  /* 0x0000e600ff007b82 */ /* 0x000e620000000800 */
[----:B------:R-:W-:Y:S02]  /*0160*/  LEA R17, R4, R17, 0x5 ;  /* 0x0000001104117211 */ /* 0x000fe400078e28ff */
[----:B------:R-:W-:-:S05]  /*0170*/  IADD3 R16, PT, PT, -R2, RZ, RZ ;  /* 0x000000ff02107210 */ /* 0x000fca0007ffe1ff */
[----:B------:R-:W2:Y:S01]  /*0180*/  LDC.64 R22, c[0x0][0x380] ;  /* 0x0000e000ff167b82 */ /* 0x000ea20000000a00 */
[----:B0-----:R-:W-:Y:S02]  /*0190*/  ULEA UR4, UR6, UR4, 0x18 ;  /* 0x0000000406047291 */ /* 0x001fe4000f8ec0ff */
[----:B------:R-:W-:-:S04]  /*01a0*/  ULEA UR5, UR6, UR5, 0x18 ;  /* 0x0000000506057291 */ /* 0x000fc8000f8ec0ff */
[C---:B------:R-:W-:Y:S02]  /*01b0*/  LEA R5, R18.reuse, UR4, 0x7 ;  /* 0x0000000412057c11 */ /* 0x040fe4000f8e38ff */
[C---:B------:R-:W-:Y:S02]  /*01c0*/  LEA R3, R19.reuse, UR5, 0x2 ;  /* 0x0000000513037c11 */ /* 0x040fe4000f8e10ff */
[----:B------:R-:W-:Y:S02]  /*01d0*/  LEA R4, R19, R5, 0x2 ;  /* 0x0000000513047211 */ /* 0x000fe400078e10ff */
[----:B------:R-:W-:-:S07]  /*01e0*/  LEA R2, R18, R3, 0x7 ;  /* 0x0000000312027211 */ /* 0x000fce00078e38ff */
.L_x_1:
[----:B-1----:R-:W-:Y:S01]  /*01f0*/  MOV R6, R0 ;  /* 0x0000000000067202 */ /* 0x002fe20000000f00 */
[----:B------:R-:W-:Y:S01]  /*0200*/  HFMA2 R29, -RZ, RZ, 0, 0 ;  /* 0x00000000ff1d7431 */ /* 0x000fe200000001ff */
[----:B------:R-:W-:Y:S02]  /*0210*/  VIMNMX R9, PT, PT, R21, R18, !PT ;  /* 0x0000001215097248 */ /* 0x000fe40007fe0100 */
[-C--:B------:R-:W-:Y:S02]  /*0220*/  ISETP.GE.AND P0, PT, R19, R6.reuse, PT ;  /* 0x000000061300720c */ /* 0x080fe40003f06270 */
[-C--:B------:R-:W-:Y:S01]  /*0230*/  ISETP.GE.AND P1, PT, R9, R6.reuse, PT ;  /* 0x000000060900720c */ /* 0x080fe20003f26270 */
[----:B--2---:R-:W-:Y:S01]  /*0240*/  IMAD.WIDE R8, R7, 0x4, R22 ;  /* 0x0000000407087825 */ /* 0x004fe200078e0216 */
[----:B------:R-:W-:Y:S02]  /*0250*/  ISETP.GE.U32.OR P0, PT, R20, R6, P0 ;  /* 0x000000061400720c */ /* 0x000fe40000706470 */
[----:B------:R-:W-:-:S09]  /*0260*/  MOV R24, RZ ;  /* 0x000000ff00187202 */ /* 0x000fd20000000f00 */
[----:B------:R-:W0:Y:S02]  /*0270*/  @!P1 LDC.64 R10, c[0x0][0x388] ;  /* 0x0000e200ff0a9b82 */ /* 0x000e240000000a00 */
[----:B------:R-:W2:Y:S01]  /*0280*/  @!P0 LDG.E R29, desc[UR8][R8.64] ;  /* 0x00000008081d8981 */ /* 0x000ea2000c1e1900 */
[----:B0-----:R-:W-:-:S05]  /*0290*/  @!P1 IMAD.WIDE R10, R17, 0x4, R10 ;  /* 0x00000004110a9825 */ /* 0x001fca00078e020a */
[----:B------:R-:W3:Y:S04]  /*02a0*/  @!P1 LDG.E R24, desc[UR8][R10.64] ;  /* 0x000000080a189981 */ /* 0x000ee8000c1e1900 */
[----:B--2---:R-:W-:Y:S04]  /*02b0*/  STS [R4], R29 ;  /* 0x0000001d04007388 */ /* 0x004fe80000000800 */
[----:B---3--:R-:W-:Y:S01]  /*02c0*/  STS [R2], R24 ;  /* 0x0000001802007388 */ /* 0x008fe20000000800 */
[----:B------:R-:W-:Y:S06]  /*02d0*/  BAR.SYNC.DEFER_BLOCKING 0x0 ;  /* 0x0000000000007b1d */ /* 0x000fec0000010000 */
[----:B------:R-:W-:Y:S04]  /*02e0*/  LDS R26, [R3] ;  /* 0x00000000031a7984 */ /* 0x000fe80000000800 */
[----:B------:R-:W0:Y:S04]  /*02f0*/  LDS.128 R12, [R5] ;  /* 0x00000000050c7984 */ /* 0x000e280000000c00 */
[----:B------:R-:W1:Y:S04]  /*0300*/  LDS R28, [R3+0x80] ;  /* 0x00008000031c7984 */ /* 0x000e680000000800 */
[----:B------:R-:W2:Y:S04]  /*0310*/  LDS R27, [R3+0x100] ;  /* 0x00010000031b7984 */ /* 0x000ea80000000800 */
[----:B------:R-:W-:Y:S04]  /*0320*/  LDS.128 R8, [R5+0x10] ;  /* 0x0000100005087984 */ /* 0x000fe80000000c00 */
[----:B------:R-:W-:Y:S01]  /*0330*/  LDS R24, [R3+0x280] ;  /* 0x0002800003187984 */ /* 0x000fe20000000800 */
[----:B0-----:R-:W-:-:S03]  /*0340*/  FFMA R26, R12, R26, R25 ;  /* 0x0000001a0c1a7223 */ /* 0x001fc60000000019 */
[----:B------:R-:W0:Y:S01]  /*0350*/  LDS R12, [R3+0x180] ;  /* 0x00018000030c7984 */ /* 0x000e220000000800 */
[----:B-1----:R-:W-:-:S03]  /*0360*/  FFMA R26, R28, R13, R26 ;  /* 0x0000000d1c1a7223 */ /* 0x002fc6000000001a */
[----:B------:R-:W1:Y:S01]  /*0370*/  LDS R13, [R3+0x200] ;  /* 0x00020000030d7984 */ /* 0x000e620000000800 */
[----:B--2---:R-:W-:-:S03]  /*0380*/  FFMA R27, R27, R14, R26 ;  /* 0x0000000e1b1b7223 */ /* 0x004fc6000000001a */
[----:B------:R-:W2:Y:S01]  /*0390*/  LDS R25, [R3+0x300] ;  /* 0x0003000003197984 */ /* 0x000ea20000000800 */
[----:B0-----:R-:W-:-:S03]  /*03a0*/  FFMA R15, R12, R15, R27 ;  /* 0x0000000f0c0f7223 */ /* 0x001fc6000000001b */
[----:B------:R-:W-:Y:S01]  /*03b0*/  LDS R27, [R3+0x400] ;  /* 0x00040000031b7984 */ /* 0x000fe20000000800 */
[----:B-1----:R-:W-:-:S03]  /*03c0*/  FFMA R13, R8, R13, R15 ;  /* 0x0000000d080d7223 */ /* 0x002fc6000000000f */
[----:B------:R-:W0:Y:S01]  /*03d0*/  LDS R8, [R3+0x380] ;  /* 0x0003800003087984 */ /* 0x000e220000000800 */
[----:B------:R-:W-:-:S03]  /*03e0*/  FFMA R26, R24, R9, R13 ;  /* 0x00000009181a7223 */ /* 0x000fc6000000000d */
[----:B------:R-:W1:Y:S04]  /*03f0*/  LDS.128 R12, [R5+0x20] ;  /* 0x00002000050c7984 */ /* 0x000e680000000c00 */
[----:B------:R-:W3:Y:S01]  /*0400*/  LDS R24, [R3+0x480] ;  /* 0x0004800003187984 */ /* 0x000ee20000000800 */
[----:B--2---:R-:W-:-:S03]  /*0410*/  FFMA R9, R25, R10, R26 ;  /* 0x0000000a19097223 */ /* 0x004fc6000000001a */
[----:B------:R-:W2:Y:S01]  /*0420*/  LDS R25, [R3+0x500] ;  /* 0x0005000003197984 */ /* 0x000ea20000000800 */
[----:B0-----:R-:W-:-:S04]  /*0430*/  FFMA R9, R8, R11, R9 ;  /* 0x0000000b08097223 */ /* 0x001fc80000000009 */
[----:B-1----:R-:W-:Y:S02]  /*0440*/  FFMA R9, R12, R27, R9 ;  /* 0x0000001b0c097223 */ /* 0x002fe40000000009 */
[----:B------:R-:W0:Y:S02]  /*0450*/  LDS R12, [R3+0x580] ;  /* 0x00058000030c7984 */ /* 0x000e240000000800 */
[----:B---3--:R-:W-:Y:S02]  /*0460*/  FFMA R26, R24, R13, R9 ;  /* 0x0000000d181a7223 */ /* 0x008fe40000000009 */
[----:B------:R-:W-:Y:S04]  /*0470*/  LDS R27, [R3+0x600] ;  /* 0x00060000031b7984 */ /* 0x000fe80000000800 */
        /* <DEDUP_REMOVED lines=36> */
[----:B------:R-:W1:Y:S01]  /*06c0*/  LDS.128 R8, [R5+0x70] ;  /* 0x0000700005087984 */ /* 0x000e620000000c00 */
[----:B--2---:R-:W-:-:S03]  /*06d0*/  FFMA R25, R25, R14, R24 ;  /* 0x0000000e19197223 */ /* 0x004fc60000000018 */
[----:B------:R-:W2:Y:S04]  /*06e0*/  LDS R27, [R3+0xe80] ;  /* 0x000e8000031b7984 */ /* 0x000ea80000000800 */
[----:B------:R-:W3:Y:S04]  /*06f0*/  LDS R24, [R3+0xf00] ;  /* 0x000f000003187984 */ /* 0x000ee80000000800 */
[----:B------:R-:W4:Y:S01]  /*0700*/  LDS R14, [R3+0xf80] ;  /* 0x000f8000030e7984 */ /* 0x000f220000000800 */
[----:B------:R-:W-:Y:S01]  /*0710*/  IADD3 R16, PT, PT, R16, 0x1, RZ ;  /* 0x0000000110107810 */ /* 0x000fe20007ffe0ff */
[----:B------:R-:W-:Y:S03]  /*0720*/  BAR.SYNC.DEFER_BLOCKING 0x0 ;  /* 0x0000000000007b1d */ /* 0x000fe60000010000 */
[----:B------:R-:W-:Y:S01]  /*0730*/  ISETP.NE.AND P0, PT, R16, RZ, PT ;  /* 0x000000ff1000720c */ /* 0x000fe20003f05270 */
[----:B0-----:R-:W-:-:S04]  /*0740*/  FFMA R15, R12, R15, R25 ;  /* 0x0000000f0c0f7223 */ /* 0x001fc80000000019 */
[----:B-1----:R-:W-:-:S04]  /*0750*/  FFMA R8, R8, R13, R15 ;  /* 0x0000000d08087223 */ /* 0x002fc8000000000f */
[----:B--2---:R-:W-:-:S04]  /*0760*/  FFMA R9, R27, R9, R8 ;  /* 0x000000091b097223 */ /* 0x004fc80000000008 */
[----:B---3--:R-:W-:Y:S01]  /*0770*/  FFMA R9, R24, R10, R9 ;  /* 0x0000000a18097223 */ /* 0x008fe20000000009 */
[----:B------:R-:W-:Y:S02]  /*0780*/  IADD3 R18, PT, PT, R18, 0x20, RZ ;  /* 0x0000002012127810 */ /* 0x000fe40007ffe0ff */
[----:B------:R-:W-:Y:S01]  /*0790*/  IADD3 R7, PT, PT, R7, 0x20, RZ ;  /* 0x0000002007077810 */ /* 0x000fe20007ffe0ff */
[----:B----4-:R-:W-:Y:S01]  /*07a0*/  FFMA R25, R14, R11, R9 ;  /* 0x0000000b0e197223 */ /* 0x010fe20000000009 */
[----:B------:R-:W-:Y:S02]  /*07b0*/  IADD3 R19, PT, PT, R19, 0x20, RZ ;  /* 0x0000002013137810 */ /* 0x000fe40007ffe0ff */
[----:B------:R-:W-:Y:S01]  /*07c0*/  LEA R17, R6, R17, 0x5 ;  /* 0x0000001106117211 */ /* 0x000fe200078e28ff */
[----:B------:R-:W-:Y:S06]  /*07d0*/  @P0 BRA `(.L_x_1) ;  /* 0xfffffff800840947 */ /* 0x000fec000383ffff */
.L_x_0:
[----:B------:R-:W-:-:S04]  /*07e0*/  VIMNMX R3, PT, PT, R20, R21, !PT ;  /* 0x0000001514037248 */ /* 0x000fc80007fe0100 */
[----:B------:R-:W-:-:S13]  /*07f0*/  ISETP.GE.AND P0, PT, R3, R6, PT ;  /* 0x000000060300720c */ /* 0x000fda0003f06270 */
[----:B------:R-:W-:Y:S05]  /*0800*/  @P0 EXIT ;  /* 0x000000000000094d */ /* 0x000fea0003800000 */
[----:B------:R-:W0:Y:S01]  /*0810*/  LDC.64 R2, c[0x0][0x390] ;  /* 0x0000e400ff027b82 */ /* 0x000e220000000a00 */
[----:B------:R-:W-:-:S04]  /*0820*/  IMAD R21, R20, R6, R21 ;  /* 0x0000000614157224 */ /* 0x000fc800078e0215 */
[----:B0-----:R-:W-:-:S05]  /*0830*/  IMAD.WIDE R2, R21, 0x4, R2 ;  /* 0x0000000415027825 */ /* 0x001fca00078e0202 */
[----:B------:R-:W-:Y:S01]  /*0840*/  STG.E desc[UR8][R2.64], R25 ;  /* 0x0000001902007986 */ /* 0x000fe2000c101908 */
[----:B------:R-:W-:Y:S05]  /*0850*/  EXIT ;  /* 0x000000000000794d */ /* 0x000fea0003800000 */
.L_x_2:
[----:B------:R-:W-:-:S00]  /*0860*/  BRA `(.L_x_2) ;  /* 0xfffffffc00fc7947 */ /* 0x000fc0000383ffff */
[----:B------:R-:W-:-:S00]  /*0870*/  NOP ;  /* 0x0000000000007918 */ /* 0x000fc00000000000 */
        /* <DEDUP_REMOVED lines=8> */
.L_x_8:


//--------------------- .text._Z11naiveMatmulPfS_S_i --------------------------
	.section	.text._Z11naiveMatmulPfS_S_i,"ax",@progbits
	.align	128
        .global         _Z11naiveMatmulPfS_S_i
        .type           _Z11naiveMatmulPfS_S_i,@function
        .size           _Z11naiveMatmulPfS_S_i,(.L_x_9 - _Z11naiveMatmulPfS_S_i)
        .other          _Z11naiveMatmulPfS_S_i,@"STO_CUDA_ENTRY STV_DEFAULT"
_Z11naiveMatmulPfS_S_i:
.text._Z11naiveMatmulPfS_S_i:
[----:B------:R-:W-:Y:S01]  /*0000*/  LDC R1, c[0x0][0x37c] ;  /* 0x0000df00ff017b82 */ /* 0x000fe20000000800 */
[----:B------:R-:W0:Y:S07]  /*0010*/  S2R R0, SR_TID.Y ;  /* 0x0000000000007919 */ /* 0x000e2e0000002200 */
[----:B------:R-:W0:Y:S01]  /*0020*/  S2UR UR4, SR_CTAID.Y ;  /* 0x00000000000479c3 */ /* 0x000e220000002600 */
[----:B------:R-:W1:Y:S01]  /*0030*/  LDCU UR20, c[0x0][0x398] ;  /* 0x00007300ff1477ac */ /* 0x000e620008000800 */
[----:B------:R-:W2:Y:S06]  /*0040*/  S2R R3, SR_TID.X ;  /* 0x0000000000037919 */ /* 0x000eac0000002100 */
[----:B------:R-:W0:Y:S08]  /*0050*/  LDC R13, c[0x0][0x364] ;  /* 0x0000d900ff0d7b82 */ /* 0x000e300000000800 */
[----:B------:R-:W2:Y:S08]  /*0060*/  S2UR UR5, SR_CTAID.X ;  /* 0x00000000000579c3 */ /* 0x000eb00000002500 */
[----:B------:R-:W2:Y:S01]  /*0070*/  LDC R2, c[0x0][0x360] ;  /* 0x0000d800ff027b82 */ /* 0x000ea20000000800 */
[----:B0-----:R-:W-:-:S02]  /*0080*/  IMAD R13, R13, UR4, R0 ;  /* 0x000000040d0d7c24 */ /* 0x001fc4000f8e0200 */
[----:B--2---:R-:W-:-:S05]  /*0090*/  IMAD R0, R2, UR5, R3 ;  /* 0x0000000502007c24 */ /* 0x004fca000f8e0203 */
[----:B------:R-:W-:-:S04]  /*00a0*/  VIMNMX R2, PT, PT, R13, R0, !PT ;  /* 0x000000000d027248 */ /* 0x000fc80007fe0100 */
[----:B-1----:R-:W-:-:S13]  /*00b0*/  ISETP.GE.AND P0, PT, R2, UR20, PT ;  /* 0x0000001402007c0c */ /* 0x002fda000bf06270 */
[----:B------:R-:W-:Y:S05]  /*00c0*/  @P0 EXIT ;  /* 0x000000000000094d */ /* 0x000fea0003800000 */
[----:B------:R-:W-:Y:S01]  /*00d0*/  UISETP.GE.U32.AND UP0, UPT, UR20, 0x8, UPT ;  /* 0x000000081400788c */ /* 0x000fe2000bf06070 */
[----:B------:R-:W-:Y:S02]  /*00e0*/  HFMA2 R12, -RZ, RZ, 0, 0 ;  /* 0x00000000ff0c7431 */ /* 0x000fe400000001ff */
[----:B------:R-:W-:Y:S01]  /*00f0*/  IMAD R13, R13, UR20, RZ ;  /* 0x000000140d0d7c24 */ /* 0x000fe2000f8e02ff */
[----:B------:R-:W-:Y:S01]  /*0100*/  UMOV UR4, URZ ;  /* 0x000000ff00047c82 */ /* 0x000fe20008000000 */
[----:B------:R-:W0:Y:S04]  /*0110*/  LDCU.64 UR18, c[0x0][0x358] ;  /* 0x00006b00ff1277ac */ /* 0x000e280008000a00 */
[----:B------:R-:W-:Y:S05]  /*0120*/  BRA.U !UP0, `(.L_x_3) ;  /* 0x0000000508047547 */ /* 0x000fea000b800000 */
[----:B------:R-:W1:Y:S01]  /*0130*/  LDCU.128 UR24, c[0x0][0x380] ;  /* 0x00007000ff1877ac */ /* 0x000e620008000c00 */
[----:B------:R-:W-:Y:S02]  /*0140*/  MOV R12, RZ ;  /* 0x000000ff000c7202 */ /* 0x000fe40000000f00 */
[----:B------:R-:W-:Y:S01]  /*0150*/  MOV R14, R0 ;  /* 0x00000000000e7202 */ /* 0x000fe20000000f00 */
[----:B------:R-:W-:-:S04]  /*0160*/  ULOP3.LUT UR4, UR20, 0x7ffffff8, URZ, 0xc0, !UPT ;  /* 0x7ffffff814047892 */ /* 0x000fc8000f8ec0ff */
[----:B------:R-:W-:Y:S01]  /*0170*/  UIADD3 UR5, UPT, UPT, -UR4, URZ, URZ ;  /* 0x000000ff04057290 */ /* 0x000fe2000fffe1ff */
[----:B-1----:R-:W-:Y:S01]  /*0180*/  MOV R2, UR24 ;  /* 0x0000001800027c02 */ /* 0x002fe20008000f00 */
[----:B------:R-:W-:Y:S01]  /*0190*/  UIMAD.WIDE UR6, UR20, 0x8, UR26 ;  /* 0x00000008140678a5 */ /* 0x000fe2000f8e021a */
[----:B------:R-:W-:Y:S01]  /*01a0*/  MOV R3, UR25 ;  /* 0x0000001900037c02 */ /* 0x000fe20008000f00 */
[----:B------:R-:W-:Y:S02]  /*01b0*/  UIMAD.WIDE UR8, UR20, 0xc, UR26 ;  /* 0x0000000c140878a5 */ /* 0x000fe4000f8e021a */
[----:B------:R-:W-:Y:S01]  /*01c0*/  UIMAD.WIDE UR10, UR20, 0x10, UR26 ;  /* 0x00000010140a78a5 */ /* 0x000fe2000f8e021a */
[----:B------:R-:W-:Y:S01]  /*01d0*/  IMAD.WIDE.U32 R2, R13, 0x4, R2 ;  /* 0x000000040d027825 */ /* 0x000fe200078e0002 */
[----:B------:R-:W-:Y:S02]  /*01e0*/  UIMAD.WIDE UR12, UR20, 0x14, UR26 ;  /* 0x00000014140c78a5 */ /* 0x000fe4000f8e021a */
[----:B------:R-:W-:Y:S01]  /*01f0*/  UIMAD.WIDE UR14, UR20, 0x18, UR26 ;  /* 0x00000018140e78a5 */ /* 0x000fe2000f8e021a */
[----:B------:R-:W-:Y:S01]  /*0200*/  IADD3 R2, P0, PT, R2, 0x10, RZ ;  /* 0x0000001002027810 */ /* 0x000fe20007f1e0ff */
[----:B------:R-:W-:-:S03]  /*0210*/  UIMAD.WIDE UR16, UR20, 0x1c, UR26 ;  /* 0x0000001c141078a5 */ /* 0x000fc6000f8e021a */
[----:B------:R-:W-:-:S09]  /*0220*/  IADD3.X R3, PT, PT, RZ, R3, RZ, P0, !PT ;  /* 0x00000003ff037210 */ /* 0x000fd200007fe4ff */
.L_x_4:
[----:B------:R-:W-:Y:S01]  /*0230*/  UIMAD.WIDE UR22, UR20, 0x4, UR26 ;  /* 0x00000004141678a5 */ /* 0x000fe2000f8e021a */
[----:B------:R-:W-:Y:S02]  /*0240*/  IMAD.MOV.U32 R23, RZ, RZ, 0x4 ;  /* 0x00000004ff177424 */ /* 0x000fe400078e00ff */
[----:B------:R-:W-:Y:S01]  /*0250*/  HFMA2 R11, -RZ, RZ, 0, 2.384185791015625e-07 ;  /* 0x00000004ff0b7431 */ /* 0x000fe200000001ff */
[----:B------:R-:W-:Y:S01]  /*0260*/  MOV R25, 0x4 ;  /* 0x0000000400197802 */ /* 0x000fe20000000f00 */
[----:B0-----:R-:W2:Y:S01]  /*0270*/  LDG.E R21, desc[UR18][R2.64+-0x10] ;  /* 0xfffff01202157981 */ /* 0x001ea2000c1e1900 */
[C---:B------:R-:W-:Y:S01]  /*0280*/  IMAD.WIDE R22, R14.reuse, R23, UR26 ;  /* 0x0000001a0e167e25 */ /* 0x040fe2000f8e0217 */
[----:B------:R-:W-:Y:S02]  /*0290*/  MOV R8, UR22 ;  /* 0x0000001600087c02 */ /* 0x000fe40008000f00 */
[----:B------:R-:W-:Y:S01]  /*02a0*/  MOV R9, UR23 ;  /* 0x0000001700097c02 */ /* 0x000fe20008000f00 */
[----:B------:R-:W3:Y:S02]  /*02b0*/  LDG.E R19, desc[UR18][R2.64+-0xc] ;  /* 0xfffff41202137981 */ /* 0x000ee4000c1e1900 */
[----:B------:R-:W-:-:S02]  /*02c0*/  IMAD.WIDE R8, R14, 0x4, R8 ;  /* 0x000000040e087825 */ /* 0x000fc400078e0208 */
[----:B------:R-:W2:Y:S01]  /*02d0*/  LDG.E R22, desc[UR18][R22.64] ;  /* 0x0000001216167981 */ /* 0x000ea2000c1e1900 */
[----:B------:R-:W-:Y:S01]  /*02e0*/  MOV R5, 0x4 ;  /* 0x0000000400057802 */ /* 0x000fe20000000f00 */
[C---:B------:R-:W-:Y:S02]  /*02f0*/  IMAD.WIDE R24, R14.reuse, R25, UR6 ;  /* 0x000000060e187e25 */ /* 0x040fe4000f8e0219 */
[----:B------:R0:W3:Y:S02]  /*0300*/  LDG.E R20, desc[UR18][R8.64] ;  /* 0x0000001208147981 */ /* 0x0000e4000c1e1900 */
[----:B------:R-:W-:Y:S02]  /*0310*/  IMAD.WIDE R10, R14, R11, UR8 ;  /* 0x000000080e0a7e25 */ /* 0x000fe4000f8e020b */
[----:B------:R-:W4:Y:S04]  /*0320*/  LDG.E R18, desc[UR18][R24.64] ;  /* 0x0000001218127981 */ /* 0x000f28000c1e1900 */
[----:B------:R-:W4:Y:S01]  /*0330*/  LDG.E R17, desc[UR18][R2.64+-0x8] ;  /* 0xfffff81202117981 */ /* 0x000f22000c1e1900 */
[----:B0-----:R-:W-:-:S02]  /*0340*/  HFMA2 R9, -RZ, RZ, 0, 2.384185791015625e-07 ;  /* 0x00000004ff097431 */ /* 0x001fc400000001ff */
[----:B------:R-:W-:Y:S01]  /*0350*/  IMAD.MOV.U32 R7, RZ, RZ, 0x4 ;  /* 0x00000004ff077424 */ /* 0x000fe200078e00ff */
[----:B------:R0:W5:Y:S01]  /*0360*/  LDG.E R16, desc[UR18][R10.64] ;  /* 0x000000120a107981 */ /* 0x000162000c1e1900 */
[----:B------:R-:W-:-:S03]  /*0370*/  IMAD.WIDE R4, R14, R5, UR10 ;  /* 0x0000000a0e047e25 */ /* 0x000fc6000f8e0205 */
[----:B------:R-:W5:Y:S01]  /*0380*/  LDG.E R15, desc[UR18][R2.64+-0x4] ;  /* 0xfffffc12020f7981 */ /* 0x000f62000c1e1900 */
[C---:B------:R-:W-:Y:S01]  /*0390*/  IMAD.WIDE R6, R14.reuse, R7, UR12 ;  /* 0x0000000c0e067e25 */ /* 0x040fe2000f8e0207 */
[----:B------:R-:W-:Y:S02]  /*03a0*/  MOV R27, 0x4 ;  /* 0x00000004001b7802 */ /* 0x000fe40000000f00 */
[----:B------:R1:W5:Y:S01]  /*03b0*/  LDG.E R4, desc[UR18][R4.64] ;  /* 0x0000001204047981 */ /* 0x000362000c1e1900 */
[----:B------:R-:W-:-:S03]  /*03c0*/  IMAD.WIDE R8, R14, R9, UR14 ;  /* 0x0000000e0e087e25 */ /* 0x000fc6000f8e0209 */
[----:B------:R-:W5:Y:S01]  /*03d0*/  LDG.E R23, desc[UR18][R2.64] ;  /* 0x0000001202177981 */ /* 0x000f62000c1e1900 */
[----:B0-----:R-:W-:-:S03]  /*03e0*/  IMAD.WIDE R10, R14, R27, UR16 ;  /* 0x000000100e0a7e25 */ /* 0x001fc6000f8e021b */
[----:B------:R-:W5:Y:S04]  /*03f0*/  LDG.E R7, desc[UR18][R6.64] ;  /* 0x0000001206077981 */ /* 0x000f68000c1e1900 */
[----:B------:R-:W5:Y:S04]  /*0400*/  LDG.E R24, desc[UR18][R2.64+0x4] ;  /* 0x0000041202187981 */ /* 0x000f68000c1e1900 */
[----:B------:R-:W5:Y:S04]  /*0410*/  LDG.E R8, desc[UR18][R8.64] ;  /* 0x0000001208087981 */ /* 0x000f68000c1e1900 */
[----:B------:R-:W5:Y:S04]  /*0420*/  LDG.E R25, desc[UR18][R2.64+0x8] ;  /* 0x0000081202197981 */ /* 0x000f68000c1e1900 */
[----:B------:R-:W5:Y:S04]  /*0430*/  LDG.E R10, desc[UR18][R10.64] ;  /* 0x000000120a0a7981 */ /* 0x000f68000c1e1900 */
[----:B------:R0:W5:Y:S01]  /*0440*/  LDG.E R27, desc[UR18][R2.64+0xc] ;  /* 0x00000c12021b7981 */ /* 0x000162000c1e1900 */
[----:B------:R-:W-:-:S04]  /*0450*/  UIADD3 UR5, UPT, UPT, UR5, 0x8, URZ ;  /* 0x0000000805057890 */ /* 0x000fc8000fffe0ff */
[----:B------:R-:W-:Y:S01]  /*0460*/  UISETP.NE.AND UP0, UPT, UR5, URZ, UPT ;  /* 0x000000ff0500728c */ /* 0x000fe2000bf05270 */
[----:B-1----:R-:W-:Y:S02]  /*0470*/  MOV R5, UR20 ;  /* 0x0000001400057c02 */ /* 0x002fe40008000f00 */
[----:B0-----:R-:W-:Y:S02]  /*0480*/  IADD3 R2, P0, PT, R2, 0x20, RZ ;  /* 0x0000002002027810 */ /* 0x001fe40007f1e0ff */
[----:B------:R-:W-:Y:S02]  /*0490*/  LEA R14, R5, R14, 0x3 ;  /* 0x0000000e050e7211 */ /* 0x000fe400078e18ff */
[----:B------:R-:W-:Y:S01]  /*04a0*/  IADD3.X R3, PT, PT, RZ, R3, RZ, P0, !PT ;  /* 0x00000003ff037210 */ /* 0x000fe200007fe4ff */
[----:B--2---:R-:W-:-:S04]  /*04b0*/  FFMA R22, R21, R22, R12 ;  /* 0x0000001615167223 */ /* 0x004fc8000000000c */
[----:B---3--:R-:W-:-:S04]  /*04c0*/  FFMA R20, R19, R20, R22 ;  /* 0x0000001413147223 */ /* 0x008fc80000000016 */
[----:B----4-:R-:W-:-:S04]  /*04d0*/  FFMA R18, R17, R18, R20 ;  /* 0x0000001211127223 */ /* 0x010fc80000000014 */
[----:B-----5:R-:W-:-:S04]  /*04e0*/  FFMA R16, R15, R16, R18 ;  /* 0x000000100f107223 */ /* 0x020fc80000000012 */
[----:B------:R-:W-:-:S04]  /*04f0*/  FFMA R23, R23, R4, R16 ;  /* 0x0000000417177223 */ /* 0x000fc80000000010 */
[----:B------:R-:W-:-:S04]  /*0500*/  FFMA R24, R24, R7, R23 ;  /* 0x0000000718187223 */ /* 0x000fc80000000017 */
[----:B------:R-:W-:-:S04]  /*0510*/  FFMA R8, R25, R8, R24 ;  /* 0x0000000819087223 */ /* 0x000fc80000000018 */
[----:B------:R-:W-:Y:S01]  /*0520*/  FFMA R12, R27, R10, R8 ;  /* 0x0000000a1b0c7223 */ /* 0x000fe20000000008 */
[----:B------:R-:W-:Y:S06]  /*0530*/  BRA.U UP0, `(.L_x_4) ;  /* 0xfffffffd003c7547 */ /* 0x000fec000b83ffff */
.L_x_3:
[----:B------:R-:W-:-:S04]  /*0540*/  ULOP3.LUT UR6, UR20, 0x7, URZ, 0xc0, !UPT ;  /* 0x0000000714067892 */ /* 0x000fc8000f8ec0ff */
[----:B------:R-:W-:-:S09]  /*0550*/  UISETP.NE.AND UP0, UPT, UR6, URZ, UPT ;  /* 0x000000ff0600728c */ /* 0x000fd2000bf05270 */
[----:B------:R-:W-:Y:S05]  /*0560*/  BRA.U !UP0, `(.L_x_5) ;  /* 0x0000000508387547 */ /* 0x000fea000b800000 */
[----:B------:R-:W-:Y:S02]  /*0570*/  UISETP.GE.U32.AND UP0, UPT, UR6, 0x4, UPT ;  /* 0x000000040600788c */ /* 0x000fe4000bf06070 */
[----:B------:R-:W-:-:S04]  /*0580*/  ULOP3.LUT UR5, UR20, 0x3, URZ, 0xc0, !UPT ;  /* 0x0000000314057892 */ /* 0x000fc8000f8ec0ff */
[----:B------:R-:W-:-:S03]  /*0590*/  UISETP.NE.AND UP1, UPT, UR5, URZ, UPT ;  /* 0x000000ff0500728c */ /* 0x000fc6000bf25270 */
[----:B------:R-:W-:Y:S08]  /*05a0*/  BRA.U !UP0, `(.L_x_6) ;  /* 0x00000001087c7547 */ /* 0x000ff0000b800000 */
[----:B------:R-:W1:Y:S01]  /*05b0*/  LDC.64 R6, c[0x0][0x388] ;  /* 0x0000e200ff067b82 */ /* 0x000e620000000a00 */
[----:B------:R-:W2:Y:S01]  /*05c0*/  LDCU.64 UR6, c[0x0][0x380] ;  /* 0x00007000ff0677ac */ /* 0x000ea20008000a00 */
[----:B------:R-:W-:Y:S01]  /*05d0*/  IMAD.U32 R9, RZ, RZ, UR4 ;  /* 0x00000004ff097e24 */ /* 0x000fe2000f8e00ff */
[C---:B------:R-:W-:Y:S02]  /*05e0*/  IADD3 R3, PT, PT, R13.reuse, UR4, RZ ;  /* 0x000000040d037c10 */ /* 0x040fe4000fffe0ff */
[----:B------:R-:W-:Y:S01]  /*05f0*/  IADD3 R10, P0, PT, R13, UR4, RZ ;  /* 0x000000040d0a7c10 */ /* 0x000fe2000ff1e0ff */
[----:B------:R-:W-:Y:S01]  /*0600*/  IMAD R9, R9, UR20, R0 ;  /* 0x0000001409097c24 */ /* 0x000fe2000f8e0200 */
[----:B------:R-:W-:Y:S01]  /*0610*/  MOV R11, UR20 ;  /* 0x00000014000b7c02 */ /* 0x000fe20008000f00 */
[----:B------:R-:W3:Y:S01]  /*0620*/  LDC.64 R4, c[0x0][0x380] ;  /* 0x0000e000ff047b82 */ /* 0x000ee20000000a00 */
[----:B------:R-:W-:Y:S01]  /*0630*/  MOV R15, UR20 ;  /* 0x00000014000f7c02 */ /* 0x000fe20008000f00 */
[----:B-1----:R-:W-:Y:S01]  /*0640*/  IMAD.WIDE R6, R9, 0x4, R6 ;  /* 0x0000000409067825 */ /* 0x002fe200078e0206 */
[----:B------:R-:W-:-:S05]  /*0650*/  MOV R9, UR20 ;  /* 0x0000001400097c02 */ /* 0x000fca0008000f00 */
[----:B------:R-:W-:Y:S02]  /*0660*/  IMAD.WIDE R8, R9, 0x4, R6 ;  /* 0x0000000409087825 */ /* 0x000fe400078e0206 */
[----:B0-----:R-:W4:Y:S02]  /*0670*/  LDG.E R6, desc[UR18][R6.64] ;  /* 0x0000001206067981 */ /* 0x001f24000c1e1900 */
[----:B---3--:R-:W-:Y:S01]  /*0680*/  IMAD.WIDE.U32 R4, R3, 0x4, R4 ;  /* 0x0000000403047825 */ /* 0x008fe200078e0004 */
[----:B------:R-:W-:Y:S01]  /*0690*/  IADD3.X R3, PT, PT, RZ, RZ, RZ, P0, !PT ;  /* 0x000000ffff037210 */ /* 0x000fe200007fe4ff */
[----:B------:R-:W3:Y:S01]  /*06a0*/  LDG.E R17, desc[UR18][R8.64] ;  /* 0x0000001208117981 */ /* 0x000ee2000c1e1900 */
[----:B--2---:R-:W-:-:S03]  /*06b0*/  LEA R2, P0, R10, UR6, 0x2 ;  /* 0x000000060a027c11 */ /* 0x004fc6000f8010ff */
[----:B------:R-:W4:Y:S01]  /*06c0*/  LDG.E R5, desc[UR18][R4.64] ;  /* 0x0000001204057981 */ /* 0x000f22000c1e1900 */
[----:B------:R-:W-:Y:S01]  /*06d0*/  LEA.HI.X R3, R10, UR7, R3, 0x2, P0 ;  /* 0x000000070a037c11 */ /* 0x000fe200080f1403 */
[----:B------:R-:W-:-:S04]  /*06e0*/  IMAD.WIDE R10, R11, 0x4, R8 ;  /* 0x000000040b0a7825 */ /* 0x000fc800078e0208 */
[----:B------:R-:W3:Y:S01]  /*06f0*/  LDG.E R16, desc[UR18][R2.64+0x4] ;  /* 0x0000041202107981 */ /* 0x000ee2000c1e1900 */
[----:B------:R-:W-:-:S03]  /*0700*/  IMAD.WIDE R14, R15, 0x4, R10 ;  /* 0x000000040f0e7825 */ /* 0x000fc600078e020a */
[----:B------:R-:W2:Y:S04]  /*0710*/  LDG.E R19, desc[UR18][R10.64] ;  /* 0x000000120a137981 */ /* 0x000ea8000c1e1900 */
[----:B------:R-:W2:Y:S04]  /*0720*/  LDG.E R18, desc[UR18][R2.64+0x8] ;  /* 0x0000081202127981 */ /* 0x000ea8000c1e1900 */
[----:B------:R-:W5:Y:S04]  /*0730*/  LDG.E R20, desc[UR18][R2.64+0xc] ;  /* 0x00000c1202147981 */ /* 0x000f68000c1e1900 */
[----:B------:R-:W5:Y:S01]  /*0740*/  LDG.E R14, desc[UR18][R14.64] ;  /* 0x000000120e0e7981 */ /* 0x000f62000c1e1900 */
[----:B------:R-:W-:Y:S01]  /*0750*/  UIADD3 UR4, UPT, UPT, UR4, 0x4, URZ ;  /* 0x0000000404047890 */ /* 0x000fe2000fffe0ff */
[----:B----4-:R-:W-:-:S04]  /*0760*/  FFMA R5, R5, R6, R12 ;  /* 0x0000000605057223 */ /* 0x010fc8000000000c */
[----:B---3--:R-:W-:-:S04]  /*0770*/  FFMA R5, R16, R17, R5 ;  /* 0x0000001110057223 */ /* 0x008fc80000000005 */
[----:B--2---:R-:W-:-:S04]  /*0780*/  FFMA R5, R18, R19, R5 ;  /* 0x0000001312057223 */ /* 0x004fc80000000005 */
[----:B-----5:R-:W-:-:S07]  /*0790*/  FFMA R12, R20, R14, R5 ;  /* 0x0000000e140c7223 */ /* 0x020fce0000000005 */
.L_x_6:
[----:B------:R-:W-:Y:S05]  /*07a0*/  BRA.U !UP1, `(.L_x_5) ;  /* 0x0000000109a87547 */ /* 0x000fea000b800000 */
[----:B------:R-:W-:Y:S01]  /*07b0*/  UISETP.NE.AND UP0, UPT, UR5, 0x1, UPT ;  /* 0x000000010500788c */ /* 0x000fe2000bf05270 */
[----:B------:R-:W-:Y:S01]  /*07c0*/  MOV R7, UR4 ;  /* 0x0000000400077c02 */ /* 0x000fe20008000f00 */
[----:B------:R-:W-:Y:S02]  /*07d0*/  ULOP3.LUT UR5, UR20, 0x1, URZ, 0xc0, !UPT ;  /* 0x0000000114057892 */ /* 0x000fe4000f8ec0ff */
[----:B------:R-:W-:Y:S02]  /*07e0*/  MOV R15, UR20 ;  /* 0x00000014000f7c02 */ /* 0x000fe40008000f00 */
[----:B------:R-:W-:Y:S01]  /*07f0*/  UISETP.NE.U32.AND UP1, UPT, UR5, 0x1, UPT ;  /* 0x000000010500788c */ /* 0x000fe2000bf25070 */
[----:B------:R-:W-:-:S04]  /*0800*/  PLOP3.LUT P1, PT, PT, PT, UP0, 0x80, 0x8 ;  /* 0x000000000008781c */ /* 0x000fc80003f2f008 */
[----:B------:R-:W1:Y:S01]  /*0810*/  @UP0 LDCU.128 UR8, c[0x0][0x380] ;  /* 0x00007000ff0807ac */ /* 0x000e620008000c00 */
[----:B------:R-:W-:Y:S01]  /*0820*/  PLOP3.LUT P0, PT, PT, PT, UP1, 0x80, 0x8 ;  /* 0x000000000008781c */ /* 0x000fe20003f0f018 */
[----:B------:R-:W2:Y:S04]  /*0830*/  @UP0 LDCU.64 UR6, c[0x0][0x380] ;  /* 0x00007000ff0607ac */ /* 0x000ea80008000a00 */
[----:B------:R-:W3:Y:S03]  /*0840*/  @!UP1 LDCU.128 UR12, c[0x0][0x380] ;  /* 0x00007000ff0c97ac */ /* 0x000ee60008000c00 */
[C---:B------:R-:W-:Y:S02]  /*0850*/  @P1 IADD3 R3, PT, PT, R13.reuse, UR4, RZ ;  /* 0x000000040d031c10 */ /* 0x040fe4000fffe0ff */
[----:B------:R-:W-:Y:S01]  /*0860*/  @P1 IADD3 R6, P2, PT, R13, UR4, RZ ;  /* 0x000000040d061c10 */ /* 0x000fe2000ff5e0ff */
[----:B------:R-:W-:Y:S01]  /*0870*/  @UP0 UIADD3 UR4, UPT, UPT, UR4, 0x2, URZ ;  /* 0x0000000204040890 */ /* 0x000fe2000fffe0ff */
[----:B-1----:R-:W-:Y:S01]  /*0880*/  MOV R11, UR9 ;  /* 0x00000009000b7c02 */ /* 0x002fe20008000f00 */
[----:B------:R-:W-:Y:S01]  /*0890*/  IMAD.U32 R10, RZ, RZ, UR8 ;  /* 0x00000008ff0a7e24 */ /* 0x000fe2000f8e00ff */
[----:B------:R-:W-:-:S02]  /*08a0*/  MOV R4, UR10 ;  /* 0x0000000a00047c02 */ /* 0x000fc40008000f00 */
[----:B------:R-:W-:Y:S01]  /*08b0*/  MOV R5, UR11 ;  /* 0x0000000b00057c02 */ /* 0x000fe20008000f00 */
[----:B------:R-:W-:-:S04]  /*08c0*/  @P1 IMAD.WIDE.U32 R10, R3, 0x4, R10 ;  /* 0x00000004030a1825 */ /* 0x000fc800078e000a */
[----:B------:R-:W-:Y:S01]  /*08d0*/  @P1 IMAD R3, R7, UR20, R0 ;  /* 0x0000001407031c24 */ /* 0x000fe2000f8e0200 */
[----:B------:R-:W-:Y:S01]  /*08e0*/  @P1 IADD3.X R7, PT, PT, RZ, RZ, RZ, P2, !PT ;  /* 0x000000ffff071210 */ /* 0x000fe200017fe4ff */
[----:B------:R-:W-:Y:S01]  /*08f0*/  IMAD.U32 R19, RZ, RZ, UR4 ;  /* 0x00000004ff137e24 */ /* 0x000fe2000f8e00ff */
[C---:B--2---:R-:W-:Y:S01]  /*0900*/  @P1 LEA R2, P2, R6.reuse, UR6, 0x2 ;  /* 0x0000000606021c11 */ /* 0x044fe2000f8410ff */
[----:B------:R-:W-:Y:S01]  /*0910*/  @P1 IMAD.WIDE R4, R3, 0x4, R4 ;  /* 0x0000000403041825 */ /* 0x000fe200078e0204 */
[----:B------:R-:W-:Y:S01]  /*0920*/  @!P0 IADD3 R17, PT, PT, R13, UR4, RZ ;  /* 0x000000040d118c10 */ /* 0x000fe2000fffe0ff */
[----:B0-----:R-:W2:Y:S01]  /*0930*/  @P1 LDG.E R11, desc[UR18][R10.64] ;  /* 0x000000120a0b1981 */ /* 0x001ea2000c1e1900 */
[----:B------:R-:W-:Y:S01]  /*0940*/  @P1 LEA.HI.X R3, R6, UR7, R7, 0x2, P2 ;  /* 0x0000000706031c11 */ /* 0x000fe200090f1407 */
[----:B------:R-:W-:Y:S01]  /*0950*/  @!P0 IMAD R19, R19, UR20, R0 ;  /* 0x0000001413138c24 */ /* 0x000fe2000f8e0200 */
[----:B---3--:R-:W-:Y:S01]  /*0960*/  MOV R6, UR12 ;  /* 0x0000000c00067c02 */ /* 0x008fe20008000f00 */
[----:B------:R-:W-:Y:S01]  /*0970*/  @P1 IMAD.WIDE R14, R15, 0x4, R4 ;  /* 0x000000040f0e1825 */ /* 0x000fe200078e0204 */
[----:B------:R-:W-:Y:S01]  /*0980*/  MOV R7, UR13 ;  /* 0x0000000d00077c02 */ /* 0x000fe20008000f00 */
[----:B------:R-:W2:Y:S01]  /*0990*/  @P1 LDG.E R4, desc[UR18][R4.64] ;  /* 0x0000001204041981 */ /* 0x000ea2000c1e1900 */
[----:B------:R-:W-:-:S02]  /*09a0*/  MOV R8, UR14 ;  /* 0x0000000e00087c02 */ /* 0x000fc40008000f00 */
[----:B------:R-:W-:Y:S01]  /*09b0*/  MOV R9, UR15 ;  /* 0x0000000f00097c02 */ /* 0x000fe20008000f00 */
[----:B------:R-:W-:Y:S01]  /*09c0*/  @!P0 IMAD.WIDE.U32 R6, R17, 0x4, R6 ;  /* 0x0000000411068825 */ /* 0x000fe200078e0006 */
[----:B------:R-:W3:Y:S03]  /*09d0*/  @P1 LDG.E R14, desc[UR18][R14.64] ;  /* 0x000000120e0e1981 */ /* 0x000ee6000c1e1900 */
[----:B------:R-:W-:Y:S01]  /*09e0*/  @!P0 IMAD.WIDE R8, R19, 0x4, R8 ;  /* 0x0000000413088825 */ /* 0x000fe200078e0208 */
[----:B------:R-:W3:Y:S04]  /*09f0*/  @P1 LDG.E R2, desc[UR18][R2.64+0x4] ;  /* 0x0000041202021981 */ /* 0x000ee8000c1e1900 */
[----:B------:R-:W4:Y:S04]  /*0a00*/  @!P0 LDG.E R7, desc[UR18][R6.64] ;  /* 0x0000001206078981 */ /* 0x000f28000c1e1900 */
[----:B------:R-:W4:Y:S01]  /*0a10*/  @!P0 LDG.E R8, desc[UR18][R8.64] ;  /* 0x0000001208088981 */ /* 0x000f22000c1e1900 */
[----:B--2---:R-:W-:-:S04]  /*0a20*/  @P1 FFMA R11, R11, R4, R12 ;  /* 0x000000040b0b1223 */ /* 0x004fc8000000000c */
[----:B---3--:R-:W-:-:S04]  /*0a30*/  @P1 FFMA R12, R2, R14, R11 ;  /* 0x0000000e020c1223 */ /* 0x008fc8000000000b */
[----:B----4-:R-:W-:-:S07]  /*0a40*/  @!P0 FFMA R12, R7, R8, R12 ;  /* 0x00000008070c8223 */ /* 0x010fce000000000c */
.L_x_5:
[----:B------:R-:W1:Y:S01]  /*0a50*/  LDC.64 R2, c[0x0][0x390] ;  /* 0x0000e400ff027b82 */ /* 0x000e620000000a00 */
[----:B------:R-:W-:-:S05]  /*0a60*/  IADD3 R13, PT, PT, R0, R13, RZ ;  /* 0x0000000d000d7210 */ /* 0x000fca0007ffe0ff */
[----:B-1----:R-:W-:-:S05]  /*0a70*/  IMAD.WIDE R2, R13, 0x4, R2 ;  /* 0x000000040d027825 */ /* 0x002fca00078e0202 */
[----:B0-----:R-:W-:Y:S01]  /*0a80*/  STG.E desc[UR18][R2.64], R12 ;  /* 0x0000000c02007986 */ /* 0x001fe2000c101912 */
[----:B------:R-:W-:Y:S05]  /*0a90*/  EXIT ;  /* 0x000000000000794d */ /* 0x000fea0003800000 */
.L_x_7:
        /* <DEDUP_REMOVED lines=14> */
.L_x_9:


//--------------------- .nv.shared._Z11tiledMatmulPfS_S_i --------------------------
	.section	.nv.shared._Z11tiledMatmulPfS_S_i,"aw",@nobits
	.sectionflags	@""
	.align	4
.nv.shared._Z11tiledMatmulPfS_S_i:
	.zero		9216


//--------------------- .nv.shared.reserved.0     --------------------------
	.section	.nv.shared.reserved.0,"aw",@nobits
	.weak		__nv_reservedSMEM_offset_0_alias
	.size		__nv_reservedSMEM_offset_0_alias, 0, 64
	.other		__nv_reservedSMEM_offset_0_alias,@"STO_CUDA_RESERVED_SHARED STV_DEFAULT"
__nv_reservedSMEM_offset_0_alias:
	.zero		0
	.zero		64


//--------------------- .nv.constant0._Z11tiledMatmulPfS_S_i --------------------------
	.section	.nv.constant0._Z11tiledMatmulPfS_S_i,"a",@progbits
	.sectionflags	@""
	.align	4
.nv.constant0._Z11tiledMatmulPfS_S_i:
	.zero		924


//--------------------- .nv.constant0._Z11naiveMatmulPfS_S_i --------------------------
	.section	.nv.constant0._Z11naiveMatmulPfS_S_i,"a",@progbits
	.sectionflags	@""
	.align	4
.nv.constant0._Z11naiveMatmulPfS_S_i:
	.zero		924


//--------------------- SYMBOLS --------------------------

	.type		.nv.reservedSmem.offset0,@object
	.size		.nv.reservedSmem.offset0,0x4
	.type		.nv.reservedSmem.cap,@object
	.size		.nv.reservedSmem.cap,0x4
